//
// Generated by NVIDIA NVVM Compiler
//
// Compiler Build ID: CL-36424714
// Cuda compilation tools, release 13.0, V13.0.88
// Based on NVVM 20.0.0
//

.version 9.0
.target sm_100
.address_size 64

	// .globl	_Z4funcPfS_S_i
.extern .func  (.param .b32 func_retval0) vprintf
(
	.param .b64 vprintf_param_0,
	.param .b64 vprintf_param_1
)
;
.global .align 1 .b8 $str[34] = {84, 104, 114, 101, 97, 100, 58, 32, 37, 100, 44, 32, 114, 111, 119, 58, 32, 37, 100, 44, 32, 101, 108, 101, 109, 101, 110, 116, 58, 32, 37, 102, 10};

.visible .entry _Z4funcPfS_S_i(
	.param .u64 .ptr .align 1 _Z4funcPfS_S_i_param_0,
	.param .u64 .ptr .align 1 _Z4funcPfS_S_i_param_1,
	.param .u64 .ptr .align 1 _Z4funcPfS_S_i_param_2,
	.param .u32 _Z4funcPfS_S_i_param_3
)
{
	.local .align 16 .b8 	__local_depot0[16];
	.reg .b64 	%SP;
	.reg .b64 	%SPL;
	.reg .pred 	%p<11>;
	.reg .b32 	%r<39>;
	.reg .b32 	%f<102>;
	.reg .b64 	%rd<37>;
	.reg .b64 	%fd<2>;

	mov.u64 	%SPL, __local_depot0;
	cvta.local.u64 	%SP, %SPL;
	ld.param.u64 	%rd12, [_Z4funcPfS_S_i_param_0];
	ld.param.u64 	%rd13, [_Z4funcPfS_S_i_param_1];
	ld.param.u64 	%rd14, [_Z4funcPfS_S_i_param_2];
	ld.param.u32 	%r23, [_Z4funcPfS_S_i_param_3];
	cvta.to.global.u64 	%rd1, %rd13;
	cvta.to.global.u64 	%rd2, %rd12;
	cvta.to.global.u64 	%rd3, %rd14;
	mov.u32 	%r24, %ntid.x;
	mov.u32 	%r25, %ctaid.x;
	mov.u32 	%r26, %tid.x;
	mad.lo.s32 	%r1, %r24, %r25, %r26;
	setp.ge.s32 	%p1, %r1, %r23;
	@%p1 bra 	$L__BB0_16;
	setp.gt.s32 	%p2, %r23, 0;
	@%p2 bra 	$L__BB0_3;
	mul.wide.s32 	%rd15, %r1, 4;
	add.s64 	%rd16, %rd3, %rd15;
	ld.global.f32 	%f101, [%rd16];
	bra.uni 	$L__BB0_15;
$L__BB0_3:
	mul.lo.s32 	%r2, %r23, %r1;
	mul.wide.s32 	%rd17, %r1, 4;
	add.s64 	%rd4, %rd3, %rd17;
	ld.global.f32 	%f101, [%rd4];
	and.b32  	%r3, %r23, 15;
	setp.lt.u32 	%p3, %r23, 16;
	mov.b32 	%r35, 0;
	@%p3 bra 	$L__BB0_6;
	and.b32  	%r35, %r23, 2147483632;
	neg.s32 	%r33, %r35;
	add.s64 	%rd5, %rd2, 32;
	add.s64 	%rd35, %rd1, 32;
	mov.u32 	%r32, %r2;
$L__BB0_5:
	.pragma "nounroll";
	mul.wide.s32 	%rd18, %r32, 4;
	add.s64 	%rd19, %rd5, %rd18;
	ld.global.f32 	%f13, [%rd19+-32];
	ld.global.f32 	%f14, [%rd35+-32];
	fma.rn.f32 	%f15, %f13, %f14, %f101;
	st.global.f32 	[%rd4], %f15;
	ld.global.f32 	%f16, [%rd19+-28];
	ld.global.f32 	%f17, [%rd35+-28];
	fma.rn.f32 	%f18, %f16, %f17, %f15;
	st.global.f32 	[%rd4], %f18;
	ld.global.f32 	%f19, [%rd19+-24];
	ld.global.f32 	%f20, [%rd35+-24];
	fma.rn.f32 	%f21, %f19, %f20, %f18;
	st.global.f32 	[%rd4], %f21;
	ld.global.f32 	%f22, [%rd19+-20];
	ld.global.f32 	%f23, [%rd35+-20];
	fma.rn.f32 	%f24, %f22, %f23, %f21;
	st.global.f32 	[%rd4], %f24;
	ld.global.f32 	%f25, [%rd19+-16];
	ld.global.f32 	%f26, [%rd35+-16];
	fma.rn.f32 	%f27, %f25, %f26, %f24;
	st.global.f32 	[%rd4], %f27;
	ld.global.f32 	%f28, [%rd19+-12];
	ld.global.f32 	%f29, [%rd35+-12];
	fma.rn.f32 	%f30, %f28, %f29, %f27;
	st.global.f32 	[%rd4], %f30;
	ld.global.f32 	%f31, [%rd19+-8];
	ld.global.f32 	%f32, [%rd35+-8];
	fma.rn.f32 	%f33, %f31, %f32, %f30;
	st.global.f32 	[%rd4], %f33;
	ld.global.f32 	%f34, [%rd19+-4];
	ld.global.f32 	%f35, [%rd35+-4];
	fma.rn.f32 	%f36, %f34, %f35, %f33;
	st.global.f32 	[%rd4], %f36;
	ld.global.f32 	%f37, [%rd19];
	ld.global.f32 	%f38, [%rd35];
	fma.rn.f32 	%f39, %f37, %f38, %f36;
	st.global.f32 	[%rd4], %f39;
	ld.global.f32 	%f40, [%rd19+4];
	ld.global.f32 	%f41, [%rd35+4];
	fma.rn.f32 	%f42, %f40, %f41, %f39;
	st.global.f32 	[%rd4], %f42;
	ld.global.f32 	%f43, [%rd19+8];
	ld.global.f32 	%f44, [%rd35+8];
	fma.rn.f32 	%f45, %f43, %f44, %f42;
	st.global.f32 	[%rd4], %f45;
	ld.global.f32 	%f46, [%rd19+12];
	ld.global.f32 	%f47, [%rd35+12];
	fma.rn.f32 	%f48, %f46, %f47, %f45;
	st.global.f32 	[%rd4], %f48;
	ld.global.f32 	%f49, [%rd19+16];
	ld.global.f32 	%f50, [%rd35+16];
	fma.rn.f32 	%f51, %f49, %f50, %f48;
	st.global.f32 	[%rd4], %f51;
	ld.global.f32 	%f52, [%rd19+20];
	ld.global.f32 	%f53, [%rd35+20];
	fma.rn.f32 	%f54, %f52, %f53, %f51;
	st.global.f32 	[%rd4], %f54;
	ld.global.f32 	%f55, [%rd19+24];
	ld.global.f32 	%f56, [%rd35+24];
	fma.rn.f32 	%f57, %f55, %f56, %f54;
	st.global.f32 	[%rd4], %f57;
	ld.global.f32 	%f58, [%rd19+28];
	ld.global.f32 	%f59, [%rd35+28];
	fma.rn.f32 	%f101, %f58, %f59, %f57;
	st.global.f32 	[%rd4], %f101;
	add.s32 	%r33, %r33, 16;
	add.s32 	%r32, %r32, 16;
	add.s64 	%rd35, %rd35, 64;
	setp.ne.s32 	%p4, %r33, 0;
	@%p4 bra 	$L__BB0_5;
$L__BB0_6:
	setp.eq.s32 	%p5, %r3, 0;
	@%p5 bra 	$L__BB0_15;
	and.b32  	%r11, %r23, 7;
	setp.lt.u32 	%p6, %r3, 8;
	@%p6 bra 	$L__BB0_9;
	add.s32 	%r28, %r35, %r2;
	mul.wide.s32 	%rd20, %r28, 4;
	add.s64 	%rd21, %rd2, %rd20;
	ld.global.f32 	%f60, [%rd21];
	mul.wide.u32 	%rd22, %r35, 4;
	add.s64 	%rd23, %rd1, %rd22;
	ld.global.f32 	%f61, [%rd23];
	fma.rn.f32 	%f62, %f60, %f61, %f101;
	st.global.f32 	[%rd4], %f62;
	ld.global.f32 	%f63, [%rd21+4];
	ld.global.f32 	%f64, [%rd23+4];
	fma.rn.f32 	%f65, %f63, %f64, %f62;
	st.global.f32 	[%rd4], %f65;
	ld.global.f32 	%f66, [%rd21+8];
	ld.global.f32 	%f67, [%rd23+8];
	fma.rn.f32 	%f68, %f66, %f67, %f65;
	st.global.f32 	[%rd4], %f68;
	ld.global.f32 	%f69, [%rd21+12];
	ld.global.f32 	%f70, [%rd23+12];
	fma.rn.f32 	%f71, %f69, %f70, %f68;
	st.global.f32 	[%rd4], %f71;
	ld.global.f32 	%f72, [%rd21+16];
	ld.global.f32 	%f73, [%rd23+16];
	fma.rn.f32 	%f74, %f72, %f73, %f71;
	st.global.f32 	[%rd4], %f74;
	ld.global.f32 	%f75, [%rd21+20];
	ld.global.f32 	%f76, [%rd23+20];
	fma.rn.f32 	%f77, %f75, %f76, %f74;
	st.global.f32 	[%rd4], %f77;
	ld.global.f32 	%f78, [%rd21+24];
	ld.global.f32 	%f79, [%rd23+24];
	fma.rn.f32 	%f80, %f78, %f79, %f77;
	st.global.f32 	[%rd4], %f80;
	ld.global.f32 	%f81, [%rd21+28];
	ld.global.f32 	%f82, [%rd23+28];
	fma.rn.f32 	%f101, %f81, %f82, %f80;
	st.global.f32 	[%rd4], %f101;
	add.s32 	%r35, %r35, 8;
$L__BB0_9:
	setp.eq.s32 	%p7, %r11, 0;
	@%p7 bra 	$L__BB0_15;
	and.b32  	%r14, %r23, 3;
	setp.lt.u32 	%p8, %r11, 4;
	@%p8 bra 	$L__BB0_12;
	add.s32 	%r29, %r35, %r2;
	mul.wide.s32 	%rd24, %r29, 4;
	add.s64 	%rd25, %rd2, %rd24;
	ld.global.f32 	%f83, [%rd25];
	mul.wide.u32 	%rd26, %r35, 4;
	add.s64 	%rd27, %rd1, %rd26;
	ld.global.f32 	%f84, [%rd27];
	fma.rn.f32 	%f85, %f83, %f84, %f101;
	st.global.f32 	[%rd4], %f85;
	ld.global.f32 	%f86, [%rd25+4];
	ld.global.f32 	%f87, [%rd27+4];
	fma.rn.f32 	%f88, %f86, %f87, %f85;
	st.global.f32 	[%rd4], %f88;
	ld.global.f32 	%f89, [%rd25+8];
	ld.global.f32 	%f90, [%rd27+8];
	fma.rn.f32 	%f91, %f89, %f90, %f88;
	st.global.f32 	[%rd4], %f91;
	ld.global.f32 	%f92, [%rd25+12];
	ld.global.f32 	%f93, [%rd27+12];
	fma.rn.f32 	%f101, %f92, %f93, %f91;
	st.global.f32 	[%rd4], %f101;
	add.s32 	%r35, %r35, 4;
$L__BB0_12:
	setp.eq.s32 	%p9, %r14, 0;
	@%p9 bra 	$L__BB0_15;
	mul.wide.u32 	%rd28, %r35, 4;
	add.s64 	%rd36, %rd1, %rd28;
	add.s32 	%r38, %r35, %r2;
	neg.s32 	%r37, %r14;
$L__BB0_14:
	.pragma "nounroll";
	mul.wide.s32 	%rd29, %r38, 4;
	add.s64 	%rd30, %rd2, %rd29;
	ld.global.f32 	%f94, [%rd30];
	ld.global.f32 	%f95, [%rd36];
	fma.rn.f32 	%f101, %f94, %f95, %f101;
	st.global.f32 	[%rd4], %f101;
	add.s64 	%rd36, %rd36, 4;
	add.s32 	%r38, %r38, 1;
	add.s32 	%r37, %r37, 1;
	setp.ne.s32 	%p10, %r37, 0;
	@%p10 bra 	$L__BB0_14;
$L__BB0_15:
	add.u64 	%rd31, %SP, 0;
	add.u64 	%rd32, %SPL, 0;
	cvt.f64.f32 	%fd1, %f101;
	st.local.v2.u32 	[%rd32], {%r1, %r1};
	st.local.f64 	[%rd32+8], %fd1;
	mov.u64 	%rd33, $str;
	cvta.global.u64 	%rd34, %rd33;
	{ // callseq 0, 0
	.param .b64 param0;
	st.param.b64 	[param0], %rd34;
	.param .b64 param1;
	st.param.b64 	[param1], %rd31;
	.param .b32 retval0;
	call.uni (retval0), 
	vprintf, 
	(
	param0, 
	param1
	);
	ld.param.b32 	%r30, [retval0];
	} // callseq 0
$L__BB0_16:
	ret;

}


// ===== COMPILED SASS (sm_100) =====

	.target	sm_100

	.elftype	@"ET_EXEC"


//--------------------- .note.nv.tkinfo           --------------------------
	.section	.note.nv.tkinfo,"",@"SHT_NOTE"
	.sectionflags	@"SHF_NOTE_NV_TKINFO"
	.tkinfo
        /*0018*/ 	.word	0x00000002
        /*0030*/ 	.string	""
        /*0030*/ 	.string	"ptxas"
        /*0030*/ 	.string	"Cuda compilation tools, release 13.0, V13.0.88"
        /*0030*/ 	.string	"Build cuda_13.0.r13.0/compiler.36424714_0"
        /*0030*/ 	.string	"-arch sm_100 -m 64 "



//--------------------- .note.nv.cuinfo           --------------------------
	.section	.note.nv.cuinfo,"",@"SHT_NOTE"
	.sectionflags	@"SHF_NOTE_NV_CUINFO"
        /*0018*/ 	.short	0x0002
        /*001a*/ 	.short	0x0064
        /*001c*/ 	.short	0x0082
	.zero		2


//--------------------- .nv.info                  --------------------------
	.section	.nv.info,"",@"SHT_CUDA_INFO"
	.align	4


	//----- nvinfo : EIATTR_REGCOUNT
	.align		4
        /*0000*/ 	.byte	0x04, 0x2f
        /*0002*/ 	.short	(.L_2 - .L_1)
	.align		4
.L_1:
        /*0004*/ 	.word	index@(_Z4funcPfS_S_i)
        /*0008*/ 	.word	0x00000018


	//----- nvinfo : EIATTR_FRAME_SIZE
	.align		4
.L_2:
        /*000c*/ 	.byte	0x04, 0x11
        /*000e*/ 	.short	(.L_4 - .L_3)
	.align		4
.L_3:
        /*0010*/ 	.word	index@(_Z4funcPfS_S_i)
        /*0014*/ 	.word	0x00000010


	//----- nvinfo : EIATTR_MIN_STACK_SIZE
	.align		4
.L_4:
        /*0018*/ 	.byte	0x04, 0x12
        /*001a*/ 	.short	(.L_6 - .L_5)
	.align		4
.L_5:
        /*001c*/ 	.word	index@(_Z4funcPfS_S_i)
        /*0020*/ 	.word	0x00000010
.L_6:


//--------------------- .nv.compat                --------------------------
	.section	.nv.compat,"",@"SHT_CUDA_COMPAT_INFO"
	.align	4
        /*0000*/ 	.byte	0x02, 0x09, 0x00, 0x00, 0x02, 0x02, 0x01, 0x00, 0x02, 0x05, 0x05, 0x00, 0x03, 0x07, 0x01, 0x01
        /*0010*/ 	.byte	0x02, 0x03, 0x00, 0x00, 0x02, 0x06, 0x01, 0x00, 0x04, 0x0b, 0x08, 0x00, 0x09, 0x00, 0x00, 0x00
        /*0020*/ 	.byte	0x00, 0x00, 0x00, 0x00


//--------------------- .nv.info._Z4funcPfS_S_i   --------------------------
	.section	.nv.info._Z4funcPfS_S_i,"",@"SHT_CUDA_INFO"
	.sectionflags	@""
	.align	4


	//----- nvinfo : EIATTR_CUDA_API_VERSION
	.align		4
        /*0000*/ 	.byte	0x04, 0x37
        /*0002*/ 	.short	(.L_8 - .L_7)
.L_7:
        /*0004*/ 	.word	0x00000082


	//----- nvinfo : EIATTR_KPARAM_INFO
	.align		4
.L_8:
        /*0008*/ 	.byte	0x04, 0x17
        /*000a*/ 	.short	(.L_10 - .L_9)
.L_9:
        /*000c*/ 	.word	0x00000000
        /*0010*/ 	.short	0x0003
        /*0012*/ 	.short	0x0018
        /*0014*/ 	.byte	0x00, 0xf0, 0x11, 0x00


	//----- nvinfo : EIATTR_KPARAM_INFO
	.align		4
.L_10:
        /*0018*/ 	.byte	0x04, 0x17
        /*001a*/ 	.short	(.L_12 - .L_11)
.L_11:
        /*001c*/ 	.word	0x00000000
        /*0020*/ 	.short	0x0002
        /*0022*/ 	.short	0x0010
        /*0024*/ 	.byte	0x00, 0xf5, 0x21, 0x00


	//----- nvinfo : EIATTR_KPARAM_INFO
	.align		4
.L_12:
        /*0028*/ 	.byte	0x04, 0x17
        /*002a*/ 	.short	(.L_14 - .L_13)
.L_13:
        /*002c*/ 	.word	0x00000000
        /*0030*/ 	.short	0x0001
        /*0032*/ 	.short	0x0008
        /*0034*/ 	.byte	0x00, 0xf5, 0x21, 0x00


	//----- nvinfo : EIATTR_KPARAM_INFO
	.align		4
.L_14:
        /*0038*/ 	.byte	0x04, 0x17
        /*003a*/ 	.short	(.L_16 - .L_15)
.L_15:
        /*003c*/ 	.word	0x00000000
        /*0040*/ 	.short	0x0000
        /*0042*/ 	.short	0x0000
        /*0044*/ 	.byte	0x00, 0xf5, 0x21, 0x00


	//----- nvinfo : EIATTR_SPARSE_MMA_MASK
	.align		4
.L_16:
        /*0048*/ 	.byte	0x03, 0x50
        /*004a*/ 	.short	0x0000


	//----- nvinfo : EIATTR_MAXREG_COUNT
	.align		4
        /*004c*/ 	.byte	0x03, 0x1b
        /*004e*/ 	.short	0x00ff


	//----- nvinfo : EIATTR_EXTERNS
	.align		4
        /*0050*/ 	.byte	0x04, 0x0f
        /*0052*/ 	.short	(.L_18 - .L_17)


	//   ....[0]....
	.align		4
.L_17:
        /*0054*/ 	.word	index@(vprintf)


	//----- nvinfo : EIATTR_MERCURY_ISA_VERSION
	.align		4
.L_18:
        /*0058*/ 	.byte	0x03, 0x5f
        /*005a*/ 	.short	0x0101


	//----- nvinfo : EIATTR_VRC_CTA_INIT_COUNT
	.align		4
        /*005c*/ 	.byte	0x02, 0x4a
	.zero		1
	.zero		1


	//----- nvinfo : EIATTR_SYSCALL_OFFSETS
	.align		4
        /*0060*/ 	.byte	0x04, 0x46
        /*0062*/ 	.short	(.L_20 - .L_19)


	//   ....[0]....
.L_19:
        /*0064*/ 	.word	0x00000d60


	//----- nvinfo : EIATTR_EXIT_INSTR_OFFSETS
	.align		4
.L_20:
        /*0068*/ 	.byte	0x04, 0x1c
        /*006a*/ 	.short	(.L_22 - .L_21)


	//   ....[0]....
.L_21:
        /*006c*/ 	.word	0x000000c0


	//   ....[1]....
        /*0070*/ 	.word	0x00000d70


	//----- nvinfo : EIATTR_CRS_STACK_SIZE
	.align		4
.L_22:
        /*0074*/ 	.byte	0x04, 0x1e
        /*0076*/ 	.short	(.L_24 - .L_23)
.L_23:
        /*0078*/ 	.word	0x00000000


	//----- nvinfo : EIATTR_CBANK_PARAM_SIZE
	.align		4
.L_24:
        /*007c*/ 	.byte	0x03, 0x19
        /*007e*/ 	.short	0x001c


	//----- nvinfo : EIATTR_PARAM_CBANK
	.align		4
        /*0080*/ 	.byte	0x04, 0x0a
        /*0082*/ 	.short	(.L_26 - .L_25)
	.align		4
.L_25:
        /*0084*/ 	.word	index@(.nv.constant0._Z4funcPfS_S_i)
        /*0088*/ 	.short	0x0380
        /*008a*/ 	.short	0x001c


	//----- nvinfo : EIATTR_SW_WAR
	.align		4
.L_26:
        /*008c*/ 	.byte	0x04, 0x36
        /*008e*/ 	.short	(.L_28 - .L_27)
.L_27:
        /*0090*/ 	.word	0x00000008
.L_28:


//--------------------- .nv.callgraph             --------------------------
	.section	.nv.callgraph,"",@"SHT_CUDA_CALLGRAPH"
	.align	4
	.sectionentsize	8
	.align		4
        /*0000*/ 	.word	0x00000000
	.align		4
        /*0004*/ 	.word	0xffffffff
	.align		4
        /*0008*/ 	.word	index@(_Z4funcPfS_S_i)
	.align		4
        /*000c*/ 	.word	index@(vprintf)
	.align		4
        /*0010*/ 	.word	0x00000000
	.align		4
        /*0014*/ 	.word	0xfffffffe
	.align		4
        /*0018*/ 	.word	0x00000000
	.align		4
        /*001c*/ 	.word	0xfffffffd
	.align		4
        /*0020*/ 	.word	0x00000000
	.align		4
        /*0024*/ 	.word	0xfffffffc


//--------------------- .nv.constant4             --------------------------
	.section	.nv.constant4,"a",@progbits
	.align	8
	.align		8
.nv.constant4:
        /*0000*/ 	.dword	vprintf
	.align		8
        /*0008*/ 	.dword	$str


//--------------------- .text._Z4funcPfS_S_i      --------------------------
	.section	.text._Z4funcPfS_S_i,"ax",@progbits
	.align	128
        .global         _Z4funcPfS_S_i
        .type           _Z4funcPfS_S_i,@function
        .size           _Z4funcPfS_S_i,(.L_x_9 - _Z4funcPfS_S_i)
        .other          _Z4funcPfS_S_i,@"STO_CUDA_ENTRY STV_DEFAULT"
_Z4funcPfS_S_i:
.text._Z4funcPfS_S_i:
[----:B------:R-:W0:Y:S01]  /*0000*/  LDC R1, c[0x0][0x37c] ;  /* 0x0000df00ff017b82 */ /* 0x000e220000000800 */
[----:B------:R-:W1:Y:S01]  /*0010*/  S2R R2, SR_CTAID.X ;  /* 0x0000000000027919 */ /* 0x000e620000002500 */
[----:B------:R-:W2:Y:S01]  /*0020*/  LDCU UR5, c[0x0][0x2fc] ;  /* 0x00005f80ff0577ac */ /* 0x000ea20008000800 */
[----:B0-----:R-:W-:Y:S01]  /*0030*/  IADD3 R1, PT, PT, R1, -0x10, RZ ;  /* 0xfffffff001017810 */ /* 0x001fe20007ffe0ff */
[----:B------:R-:W1:Y:S01]  /*0040*/  S2R R3, SR_TID.X ;  /* 0x0000000000037919 */ /* 0x000e620000002100 */
[----:B------:R-:W1:Y:S01]  /*0050*/  LDCU UR6, c[0x0][0x360] ;  /* 0x00006c00ff0677ac */ /* 0x000e620008000800 */
[----:B------:R-:W0:Y:S01]  /*0060*/  LDCU UR8, c[0x0][0x398] ;  /* 0x00007300ff0877ac */ /* 0x000e220008000800 */
[----:B------:R-:W3:Y:S02]  /*0070*/  LDCU UR4, c[0x0][0x2f8] ;  /* 0x00005f00ff0477ac */ /* 0x000ee40008000800 */
[----:B---3--:R-:W-:-:S04]  /*0080*/  IADD3 R6, P1, PT, R1, UR4, RZ ;  /* 0x0000000401067c10 */ /* 0x008fc8000ff3e0ff */
[----:B--2---:R-:W-:Y:S01]  /*0090*/  IADD3.X R7, PT, PT, RZ, UR5, RZ, P1, !PT ;  /* 0x00000005ff077c10 */ /* 0x004fe20008ffe4ff */
[----:B-1----:R-:W-:-:S05]  /*00a0*/  IMAD R2, R2, UR6, R3 ;  /* 0x0000000602027c24 */ /* 0x002fca000f8e0203 */
[----:B0-----:R-:W-:-:S13]  /*00b0*/  ISETP.GE.AND P0, PT, R2, UR8, PT ;  /* 0x0000000802007c0c */ /* 0x001fda000bf06270 */
[----:B------:R-:W-:Y:S05]  /*00c0*/  @P0 EXIT ;  /* 0x000000000000094d */ /* 0x000fea0003800000 */
[----:B------:R-:W-:Y:S01]  /*00d0*/  UISETP.GT.AND UP0, UPT, UR8, URZ, UPT ;  /* 0x000000ff0800728c */ /* 0x000fe2000bf04270 */
[----:B------:R-:W0:Y:S08]  /*00e0*/  LDCU.64 UR16, c[0x0][0x358] ;  /* 0x00006b00ff1077ac */ /* 0x000e300008000a00 */
[----:B------:R-:W-:Y:S05]  /*00f0*/  BRA.U UP0, `(.L_x_0) ;  /* 0x0000000100107547 */ /* 0x000fea000b800000 */
[----:B------:R-:W1:Y:S02]  /*0100*/  LDC.64 R4, c[0x0][0x390] ;  /* 0x0000e400ff047b82 */ /* 0x000e640000000a00 */
[----:B-1----:R-:W-:-:S05]  /*0110*/  IMAD.WIDE R4, R2, 0x4, R4 ;  /* 0x0000000402047825 */ /* 0x002fca00078e0204 */
[----:B0-----:R0:W5:Y:S01]  /*0120*/  LDG.E R0, desc[UR16][R4.64] ;  /* 0x0000001004007981 */ /* 0x001162000c1e1900 */
[----:B------:R-:W-:Y:S05]  /*0130*/  BRA `(.L_x_1) ;  /* 0x0000000800e07947 */ /* 0x000fea0003800000 */
.L_x_0:
[----:B------:R-:W1:Y:S02]  /*0140*/  LDC.64 R4, c[0x0][0x390] ;  /* 0x0000e400ff047b82 */ /* 0x000e640000000a00 */
[----:B-1----:R-:W-:-:S05]  /*0150*/  IMAD.WIDE R4, R2, 0x4, R4 ;  /* 0x0000000402047825 */ /* 0x002fca00078e0204 */
[----:B0-----:R0:W5:Y:S01]  /*0160*/  LDG.E R0, desc[UR16][R4.64] ;  /* 0x0000001004007981 */ /* 0x001162000c1e1900 */
[----:B------:R-:W-:Y:S01]  /*0170*/  UISETP.GE.U32.AND UP1, UPT, UR8, 0x10, UPT ;  /* 0x000000100800788c */ /* 0x000fe2000bf26070 */
[----:B------:R-:W-:Y:S01]  /*0180*/  HFMA2 R3, -RZ, RZ, 0, 0 ;  /* 0x00000000ff037431 */ /* 0x000fe200000001ff */
[----:B------:R-:W-:Y:S02]  /*0190*/  ULOP3.LUT UR9, UR8, 0xf, URZ, 0xc0, !UPT ;  /* 0x0000000f08097892 */ /* 0x000fe4000f8ec0ff */
[----:B------:R-:W-:Y:S02]  /*01a0*/  IMAD R8, R2, UR8, RZ ;  /* 0x0000000802087c24 */ /* 0x000fe4000f8e02ff */
[----:B------:R-:W-:-:S03]  /*01b0*/  UISETP.NE.AND UP0, UPT, UR9, URZ, UPT ;  /* 0x000000ff0900728c */ /* 0x000fc6000bf05270 */
[----:B0-----:R-:W-:Y:S08]  /*01c0*/  BRA.U !UP1, `(.L_x_2) ;  /* 0x0000000509587547 */ /* 0x001ff0000b800000 */
[----:B------:R-:W0:Y:S01]  /*01d0*/  LDCU.128 UR12, c[0x0][0x380] ;  /* 0x00007000ff0c77ac */ /* 0x000e220008000c00 */
[----:B------:R-:W-:Y:S01]  /*01e0*/  MOV R9, R8 ;  /* 0x0000000800097202 */ /* 0x000fe20000000f00 */
[----:B------:R-:W-:-:S04]  /*01f0*/  ULOP3.LUT UR10, UR8, 0x7ffffff0, URZ, 0xc0, !UPT ;  /* 0x7ffffff0080a7892 */ /* 0x000fc8000f8ec0ff */
[----:B------:R-:W-:Y:S02]  /*0200*/  UIADD3 UR11, UPT, UPT, -UR10, URZ, URZ ;  /* 0x000000ff0a0b7290 */ /* 0x000fe4000fffe1ff */
[----:B------:R-:W-:Y:S01]  /*0210*/  MOV R3, UR10 ;  /* 0x0000000a00037c02 */ /* 0x000fe20008000f00 */
[----:B0-----:R-:W-:Y:S02]  /*0220*/  UIADD3 UR4, UP2, UPT, UR14, 0x20, URZ ;  /* 0x000000200e047890 */ /* 0x001fe4000ff5e0ff */
[----:B------:R-:W-:Y:S02]  /*0230*/  UIADD3 UR6, UP1, UPT, UR12, 0x20, URZ ;  /* 0x000000200c067890 */ /* 0x000fe4000ff3e0ff */
[----:B------:R-:W-:Y:S02]  /*0240*/  UIADD3.X UR5, UPT, UPT, URZ, UR15, URZ, UP2, !UPT ;  /* 0x0000000fff057290 */ /* 0x000fe400097fe4ff */
[----:B------:R-:W-:Y:S01]  /*0250*/  MOV R14, UR4 ;  /* 0x00000004000e7c02 */ /* 0x000fe20008000f00 */
[----:B------:R-:W-:-:S03]  /*0260*/  UIADD3.X UR7, UPT, UPT, URZ, UR13, URZ, UP1, !UPT ;  /* 0x0000000dff077290 */ /* 0x000fc60008ffe4ff */
[----:B------:R-:W-:-:S09]  /*0270*/  MOV R15, UR5 ;  /* 0x00000005000f7c02 */ /* 0x000fd20008000f00 */
.L_x_3:
[----:B------:R-:W-:Y:S02]  /*0280*/  MOV R12, UR6 ;  /* 0x00000006000c7c02 */ /* 0x000fe40008000f00 */
[----:B------:R-:W-:Y:S02]  /*0290*/  MOV R13, UR7 ;  /* 0x00000007000d7c02 */ /* 0x000fe40008000f00 */
[----:B------:R-:W-:Y:S02]  /*02a0*/  MOV R10, R14 ;  /* 0x0000000e000a7202 */ /* 0x000fe40000000f00 */
[----:B------:R-:W-:Y:S01]  /*02b0*/  MOV R11, R15 ;  /* 0x0000000f000b7202 */ /* 0x000fe20000000f00 */
[----:B------:R-:W-:-:S04]  /*02c0*/  IMAD.WIDE R12, R9, 0x4, R12 ;  /* 0x00000004090c7825 */ /* 0x000fc800078e020c */
[----:B------:R-:W2:Y:S04]  /*02d0*/  LDG.E R14, desc[UR16][R10.64+-0x20] ;  /* 0xffffe0100a0e7981 */ /* 0x000ea8000c1e1900 */
[----:B------:R-:W2:Y:S02]  /*02e0*/  LDG.E R15, desc[UR16][R12.64+-0x20] ;  /* 0xffffe0100c0f7981 */ /* 0x000ea4000c1e1900 */
[----:B--2--5:R-:W-:-:S05]  /*02f0*/  FFMA R15, R15, R14, R0 ;  /* 0x0000000e0f0f7223 */ /* 0x024fca0000000000 */
[----:B------:R0:W-:Y:S04]  /*0300*/  STG.E desc[UR16][R4.64], R15 ;  /* 0x0000000f04007986 */ /* 0x0001e8000c101910 */
[----:B-1----:R-:W2:Y:S04]  /*0310*/  LDG.E R0, desc[UR16][R12.64+-0x1c] ;  /* 0xffffe4100c007981 */ /* 0x002ea8000c1e1900 */
[----:B------:R-:W2:Y:S02]  /*0320*/  LDG.E R14, desc[UR16][R10.64+-0x1c] ;  /* 0xffffe4100a0e7981 */ /* 0x000ea4000c1e1900 */
[----:B--2---:R-:W-:-:S05]  /*0330*/  FFMA R17, R0, R14, R15 ;  /* 0x0000000e00117223 */ /* 0x004fca000000000f */
[----:B------:R1:W-:Y:S04]  /*0340*/  STG.E desc[UR16][R4.64], R17 ;  /* 0x0000001104007986 */ /* 0x0003e8000c101910 */
[----:B------:R-:W2:Y:S04]  /*0350*/  LDG.E R0, desc[UR16][R12.64+-0x18] ;  /* 0xffffe8100c007981 */ /* 0x000ea8000c1e1900 */
[----:B------:R-:W2:Y:S02]  /*0360*/  LDG.E R14, desc[UR16][R10.64+-0x18] ;  /* 0xffffe8100a0e7981 */ /* 0x000ea4000c1e1900 */
[----:B--2---:R-:W-:-:S05]  /*0370*/  FFMA R19, R0, R14, R17 ;  /* 0x0000000e00137223 */ /* 0x004fca0000000011 */
[----:B------:R2:W-:Y:S04]  /*0380*/  STG.E desc[UR16][R4.64], R19 ;  /* 0x0000001304007986 */ /* 0x0005e8000c101910 */
[----:B------:R-:W0:Y:S04]  /*0390*/  LDG.E R0, desc[UR16][R12.64+-0x14] ;  /* 0xffffec100c007981 */ /* 0x000e28000c1e1900 */
[----:B------:R-:W0:Y:S02]  /*03a0*/  LDG.E R14, desc[UR16][R10.64+-0x14] ;  /* 0xffffec100a0e7981 */ /* 0x000e24000c1e1900 */
[----:B0-----:R-:W-:-:S05]  /*03b0*/  FFMA R15, R0, R14, R19 ;  /* 0x0000000e000f7223 */ /* 0x001fca0000000013 */
[----:B------:R0:W-:Y:S04]  /*03c0*/  STG.E desc[UR16][R4.64], R15 ;  /* 0x0000000f04007986 */ /* 0x0001e8000c101910 */
[----:B------:R-:W1:Y:S04]  /*03d0*/  LDG.E R0, desc[UR16][R12.64+-0x10] ;  /* 0xfffff0100c007981 */ /* 0x000e68000c1e1900 */
[----:B------:R-:W1:Y:S02]  /*03e0*/  LDG.E R14, desc[UR16][R10.64+-0x10] ;  /* 0xfffff0100a0e7981 */ /* 0x000e64000c1e1900 */
[----:B-1----:R-:W-:-:S05]  /*03f0*/  FFMA R17, R0, R14, R15 ;  /* 0x0000000e00117223 */ /* 0x002fca000000000f */
        /* <DEDUP_REMOVED lines=41> */
[----:B------:R-:W2:Y:S04]  /*0690*/  LDG.E R0, desc[UR16][R12.64+0x1c] ;  /* 0x00001c100c007981 */ /* 0x000ea8000c1e1900 */
[----:B------:R-:W2:Y:S01]  /*06a0*/  LDG.E R14, desc[UR16][R10.64+0x1c] ;  /* 0x00001c100a0e7981 */ /* 0x000ea2000c1e1900 */
[----:B------:R-:W-:Y:S01]  /*06b0*/  UIADD3 UR11, UPT, UPT, UR11, 0x10, URZ ;  /* 0x000000100b0b7890 */ /* 0x000fe2000fffe0ff */
[----:B------:R-:W-:-:S03]  /*06c0*/  IADD3 R9, PT, PT, R9, 0x10, RZ ;  /* 0x0000001009097810 */ /* 0x000fc60007ffe0ff */
[----:B------:R-:W-:Y:S01]  /*06d0*/  UISETP.NE.AND UP1, UPT, UR11, URZ, UPT ;  /* 0x000000ff0b00728c */ /* 0x000fe2000bf25270 */
[----:B--2---:R-:W-:Y:S01]  /*06e0*/  FFMA R0, R0, R14, R19 ;  /* 0x0000000e00007223 */ /* 0x004fe20000000013 */
[----:B------:R-:W-:-:S04]  /*06f0*/  IADD3 R14, P0, PT, R10, 0x40, RZ ;  /* 0x000000400a0e7810 */ /* 0x000fc80007f1e0ff */
[----:B------:R1:W-:Y:S01]  /*0700*/  STG.E desc[UR16][R4.64], R0 ;  /* 0x0000000004007986 */ /* 0x0003e2000c101910 */
[----:B0-----:R-:W-:Y:S02]  /*0710*/  IADD3.X R15, PT, PT, RZ, R11, RZ, P0, !PT ;  /* 0x0000000bff0f7210 */ /* 0x001fe400007fe4ff */
[----:B------:R-:W-:Y:S06]  /*0720*/  BRA.U UP1, `(.L_x_3) ;  /* 0xfffffff901d47547 */ /* 0x000fec000b83ffff */
.L_x_2:
[----:B------:R-:W-:Y:S05]  /*0730*/  BRA.U !UP0, `(.L_x_1) ;  /* 0x0000000508607547 */ /* 0x000fea000b800000 */
[----:B------:R-:W-:Y:S02]  /*0740*/  UISETP.GE.U32.AND UP0, UPT, UR9, 0x8, UPT ;  /* 0x000000080900788c */ /* 0x000fe4000bf06070 */
[----:B------:R-:W-:-:S04]  /*0750*/  ULOP3.LUT UR5, UR8, 0x7, URZ, 0xc0, !UPT ;  /* 0x0000000708057892 */ /* 0x000fc8000f8ec0ff */
[----:B------:R-:W-:-:S03]  /*0760*/  UISETP.NE.AND UP1, UPT, UR5, URZ, UPT ;  /* 0x000000ff0500728c */ /* 0x000fc6000bf25270 */
[----:B------:R-:W-:Y:S08]  /*0770*/  BRA.U !UP0, `(.L_x_4) ;  /* 0x0000000108987547 */ /* 0x000ff0000b800000 */
[----:B------:R-:W0:Y:S01]  /*0780*/  LDC.64 R10, c[0x0][0x380] ;  /* 0x0000e000ff0a7b82 */ /* 0x000e220000000a00 */
[----:B------:R-:W-:-:S07]  /*0790*/  IADD3 R9, PT, PT, R8, R3, RZ ;  /* 0x0000000308097210 */ /* 0x000fce0007ffe0ff */
[----:B------:R-:W2:Y:S01]  /*07a0*/  LDC.64 R12, c[0x0][0x388] ;  /* 0x0000e200ff0c7b82 */ /* 0x000ea20000000a00 */
[----:B0-----:R-:W-:-:S05]  /*07b0*/  IMAD.WIDE R10, R9, 0x4, R10 ;  /* 0x00000004090a7825 */ /* 0x001fca00078e020a */
[----:B------:R-:W3:Y:S01]  /*07c0*/  LDG.E R9, desc[UR16][R10.64] ;  /* 0x000000100a097981 */ /* 0x000ee2000c1e1900 */
[----:B--2---:R-:W-:-:S05]  /*07d0*/  IMAD.WIDE.U32 R12, R3, 0x4, R12 ;  /* 0x00000004030c7825 */ /* 0x004fca00078e000c */
[----:B------:R-:W3:Y:S02]  /*07e0*/  LDG.E R14, desc[UR16][R12.64] ;  /* 0x000000100c0e7981 */ /* 0x000ee4000c1e1900 */
[----:B---3-5:R-:W-:-:S05]  /*07f0*/  FFMA R9, R9, R14, R0 ;  /* 0x0000000e09097223 */ /* 0x028fca0000000000 */
        /* <DEDUP_REMOVED lines=25> */
[----:B------:R-:W2:Y:S04]  /*0990*/  LDG.E R0, desc[UR16][R10.64+0x1c] ;  /* 0x00001c100a007981 */ /* 0x000ea8000c1e1900 */
[----:B------:R-:W2:Y:S01]  /*09a0*/  LDG.E R14, desc[UR16][R12.64+0x1c] ;  /* 0x00001c100c0e7981 */ /* 0x000ea2000c1e1900 */
[----:B------:R-:W-:Y:S01]  /*09b0*/  IADD3 R3, PT, PT, R3, 0x8, RZ ;  /* 0x0000000803037810 */ /* 0x000fe20007ffe0ff */
[----:B--2---:R-:W-:-:S05]  /*09c0*/  FFMA R0, R0, R14, R9 ;  /* 0x0000000e00007223 */ /* 0x004fca0000000009 */
[----:B------:R3:W-:Y:S02]  /*09d0*/  STG.E desc[UR16][R4.64], R0 ;  /* 0x0000000004007986 */ /* 0x0007e4000c101910 */
.L_x_4:
[----:B------:R-:W-:Y:S05]  /*09e0*/  BRA.U !UP1, `(.L_x_1) ;  /* 0x0000000109b47547 */ /* 0x000fea000b800000 */
[----:B------:R-:W-:Y:S02]  /*09f0*/  UISETP.GE.U32.AND UP0, UPT, UR5, 0x4, UPT ;  /* 0x000000040500788c */ /* 0x000fe4000bf06070 */
[----:B------:R-:W-:-:S04]  /*0a00*/  ULOP3.LUT UR4, UR8, 0x3, URZ, 0xc0, !UPT ;  /* 0x0000000308047892 */ /* 0x000fc8000f8ec0ff */
[----:B------:R-:W-:-:S03]  /*0a10*/  UISETP.NE.AND UP1, UPT, UR4, URZ, UPT ;  /* 0x000000ff0400728c */ /* 0x000fc6000bf25270 */
[----:B------:R-:W-:Y:S08]  /*0a20*/  BRA.U !UP0, `(.L_x_5) ;  /* 0x0000000108587547 */ /* 0x000ff0000b800000 */
[----:B------:R-:W0:Y:S01]  /*0a30*/  LDC.64 R10, c[0x0][0x380] ;  /* 0x0000e000ff0a7b82 */ /* 0x000e220000000a00 */
[----:B---3--:R-:W-:-:S07]  /*0a40*/  IADD3 R9, PT, PT, R8, R3, RZ ;  /* 0x0000000308097210 */ /* 0x008fce0007ffe0ff */
        /* <DEDUP_REMOVED lines=15> */
[----:B------:R-:W2:Y:S04]  /*0b40*/  LDG.E R0, desc[UR16][R10.64+0xc] ;  /* 0x00000c100a007981 */ /* 0x000ea8000c1e1900 */
[----:B------:R-:W2:Y:S01]  /*0b50*/  LDG.E R14, desc[UR16][R12.64+0xc] ;  /* 0x00000c100c0e7981 */ /* 0x000ea2000c1e1900 */
[----:B------:R-:W-:Y:S01]  /*0b60*/  IADD3 R3, PT, PT, R3, 0x4, RZ ;  /* 0x0000000403037810 */ /* 0x000fe20007ffe0ff */
[----:B--2---:R-:W-:-:S05]  /*0b70*/  FFMA R0, R0, R14, R17 ;  /* 0x0000000e00007223 */ /* 0x004fca0000000011 */
[----:B------:R0:W-:Y:S02]  /*0b80*/  STG.E desc[UR16][R4.64], R0 ;  /* 0x0000000004007986 */ /* 0x0001e4000c101910 */
.L_x_5:
[----:B------:R-:W-:Y:S05]  /*0b90*/  BRA.U !UP1, `(.L_x_1) ;  /* 0x0000000109487547 */ /* 0x000fea000b800000 */
[----:B------:R-:W2:Y:S01]  /*0ba0*/  LDC.64 R12, c[0x0][0x388] ;  /* 0x0000e200ff0c7b82 */ /* 0x000ea20000000a00 */
[----:B------:R-:W-:-:S07]  /*0bb0*/  UIADD3 UR4, UPT, UPT, -UR4, URZ, URZ ;  /* 0x000000ff04047290 */ /* 0x000fce000fffe1ff */
[----:B------:R-:W4:Y:S01]  /*0bc0*/  LDC.64 R10, c[0x0][0x380] ;  /* 0x0000e000ff0a7b82 */ /* 0x000f220000000a00 */
[----:B--2---:R-:W-:Y:S01]  /*0bd0*/  IMAD.WIDE.U32 R12, R3, 0x4, R12 ;  /* 0x00000004030c7825 */ /* 0x004fe200078e000c */
[----:B------:R-:W-:Y:S02]  /*0be0*/  IADD3 R3, PT, PT, R8, R3, RZ ;  /* 0x0000000308037210 */ /* 0x000fe40007ffe0ff */
[----:B------:R-:W-:-:S07]  /*0bf0*/  MOV R14, R12 ;  /* 0x0000000c000e7202 */ /* 0x000fce0000000f00 */
.L_x_6:
[----:B0--34-:R-:W-:Y:S01]  /*0c00*/  IMAD.WIDE R8, R3, 0x4, R10 ;  /* 0x0000000403087825 */ /* 0x019fe200078e020a */
[----:B------:R-:W-:-:S05]  /*0c10*/  MOV R12, R14 ;  /* 0x0000000e000c7202 */ /* 0x000fca0000000f00 */
[----:B------:R-:W1:Y:S04]  /*0c20*/  LDG.E R9, desc[UR16][R8.64] ;  /* 0x0000001008097981 */ /* 0x000e68000c1e1900 */
[----:B------:R0:W1:Y:S01]  /*0c30*/  LDG.E R12, desc[UR16][R12.64] ;  /* 0x000000100c0c7981 */ /* 0x000062000c1e1900 */
[----:B------:R-:W-:Y:S01]  /*0c40*/  UIADD3 UR4, UPT, UPT, UR4, 0x1, URZ ;  /* 0x0000000104047890 */ /* 0x000fe2000fffe0ff */
[----:B------:R-:W-:Y:S02]  /*0c50*/  IADD3 R14, P0, PT, R14, 0x4, RZ ;  /* 0x000000040e0e7810 */ /* 0x000fe40007f1e0ff */
[----:B------:R-:W-:Y:S01]  /*0c60*/  IADD3 R3, PT, PT, R3, 0x1, RZ ;  /* 0x0000000103037810 */ /* 0x000fe20007ffe0ff */
[----:B------:R-:W-:Y:S01]  /*0c70*/  UISETP.NE.AND UP0, UPT, UR4, URZ, UPT ;  /* 0x000000ff0400728c */ /* 0x000fe2000bf05270 */
[----:B0-----:R-:W-:Y:S01]  /*0c80*/  IADD3.X R13, PT, PT, RZ, R13, RZ, P0, !PT ;  /* 0x0000000dff0d7210 */ /* 0x001fe200007fe4ff */
[----:B-12--5:R-:W-:-:S05]  /*0c90*/  FFMA R0, R9, R12, R0 ;  /* 0x0000000c09007223 */ /* 0x026fca0000000000 */
[----:B------:R2:W-:Y:S02]  /*0ca0*/  STG.E desc[UR16][R4.64], R0 ;  /* 0x0000000004007986 */ /* 0x0005e4000c101910 */
[----:B------:R-:W-:Y:S05]  /*0cb0*/  BRA.U UP0, `(.L_x_6) ;  /* 0xfffffffd00d07547 */ /* 0x000fea000b83ffff */
.L_x_1:
[----:B0--3-5:R-:W0:Y:S01]  /*0cc0*/  F2F.F64.F32 R8, R0 ;  /* 0x0000000000087310 */ /* 0x029e220000201800 */
[----:B------:R-:W-:Y:S01]  /*0cd0*/  MOV R10, 0x0 ;  /* 0x00000000000a7802 */ /* 0x000fe20000000f00 */
[----:B------:R-:W1:Y:S01]  /*0ce0*/  LDCU.64 UR4, c[0x4][0x8] ;  /* 0x01000100ff0477ac */ /* 0x000e620008000a00 */
[----:B------:R-:W-:-:S04]  /*0cf0*/  MOV R3, R2 ;  /* 0x0000000200037202 */ /* 0x000fc80000000f00 */
[----:B------:R-:W3:Y:S01]  /*0d00*/  LDC.64 R10, c[0x4][R10] ;  /* 0x010000000a0a7b82 */ /* 0x000ee20000000a00 */
[----:B------:R4:W-:Y:S04]  /*0d10*/  STL.64 [R1], R2 ;  /* 0x0000000201007387 */ /* 0x0009e80000100a00 */
[----:B0-----:R4:W-:Y:S01]  /*0d20*/  STL.64 [R1+0x8], R8 ;  /* 0x0000080801007387 */ /* 0x0019e20000100a00 */
[----:B-12---:R-:W-:Y:S02]  /*0d30*/  MOV R4, UR4 ;  /* 0x0000000400047c02 */ /* 0x006fe40008000f00 */
[----:B------:R-:W-:-:S07]  /*0d40*/  MOV R5, UR5 ;  /* 0x0000000500057c02 */ /* 0x000fce0008000f00 */
[----:B------:R-:W-:-:S07]  /*0d50*/  LEPC R20, `(.L_x_7) ;  /* 0x000000001014794e */ /* 0x000fce0000000000 */
[----:B---34-:R-:W-:Y:S05]  /*0d60*/  CALL.ABS.NOINC R10 ;  /* 0x000000000a007343 */ /* 0x018fea0003c00000 */
.L_x_7:
[----:B------:R-:W-:Y:S05]  /*0d70*/  EXIT ;  /* 0x000000000000794d */ /* 0x000fea0003800000 */
.L_x_8:
[----:B------:R-:W-:-:S00]  /*0d80*/  BRA `(.L_x_8) ;  /* 0xfffffffc00fc7947 */ /* 0x000fc0000383ffff */
[----:B------:R-:W-:-:S00]  /*0d90*/  NOP ;  /* 0x0000000000007918 */ /* 0x000fc00000000000 */
        /* <DEDUP_REMOVED lines=14> */
.L_x_9:


//--------------------- .nv.global.init           --------------------------
	.section	.nv.global.init,"aw",@progbits
.nv.global.init:
	.type		$str,@object
	.size		$str,(.L_0 - $str)
$str:
        /*0000*/ 	.byte	0x54, 0x68, 0x72, 0x65, 0x61, 0x64, 0x3a, 0x20, 0x25, 0x64, 0x2c, 0x20, 0x72, 0x6f, 0x77, 0x3a
        /*0010*/ 	.byte	0x20, 0x25, 0x64, 0x2c, 0x20, 0x65, 0x6c, 0x65, 0x6d, 0x65, 0x6e, 0x74, 0x3a, 0x20, 0x25, 0x66
        /*0020*/ 	.byte	0x0a, 0x00
.L_0:


//--------------------- .nv.shared.reserved.0     --------------------------
	.section	.nv.shared.reserved.0,"aw",@nobits
	.weak		__nv_reservedSMEM_offset_0_alias
	.size		__nv_reservedSMEM_offset_0_alias, 0, 64
	.other		__nv_reservedSMEM_offset_0_alias,@"STO_CUDA_RESERVED_SHARED STV_DEFAULT"
__nv_reservedSMEM_offset_0_alias:
	.zero		0
	.zero		64


//--------------------- .nv.constant0._Z4funcPfS_S_i --------------------------
	.section	.nv.constant0._Z4funcPfS_S_i,"a",@progbits
	.sectionflags	@""
	.align	4
.nv.constant0._Z4funcPfS_S_i:
	.zero		924


//--------------------- SYMBOLS --------------------------

	.type		.nv.reservedSmem.offset0,@object
	.size		.nv.reservedSmem.offset0,0x4
	.type		vprintf,@function
